	.headerflags	@"EF_CUDA_TEXMODE_UNIFIED EF_CUDA_64BIT_ADDRESS EF_CUDA_ACCELERATORS EF_CUDA_SM90 EF_CUDA_VIRTUAL_SM(EF_CUDA_SM90)"
	.elftype	@"ET_EXEC"


//--------------------- .nv.info                  --------------------------
	.section	.nv.info,"",@"SHT_CUDA_INFO"
	.align	4


	//----- nvinfo : EIATTR_REGCOUNT
	.align		4
        /*0000*/ 	.byte	0x04, 0x2f
        /*0002*/ 	.short	(.L_1 - .L_0)
	.align		4
.L_0:
        /*0004*/ 	.word	index@(triton_poi_fused_convolution_35)
        /*0008*/ 	.word	0x00000020


	//----- nvinfo : EIATTR_MIN_STACK_SIZE
	.align		4
.L_1:
        /*000c*/ 	.byte	0x04, 0x12
        /*000e*/ 	.short	(.L_3 - .L_2)
	.align		4
.L_2:
        /*0010*/ 	.word	index@(triton_poi_fused_convolution_35)
        /*0014*/ 	.word	0x00000000


	//----- nvinfo : EIATTR_FRAME_SIZE
	.align		4
.L_3:
        /*0018*/ 	.byte	0x04, 0x11
        /*001a*/ 	.short	(.L_5 - .L_4)
	.align		4
.L_4:
        /*001c*/ 	.word	index@(triton_poi_fused_convolution_35)
        /*0020*/ 	.word	0x00000000


	//----- nvinfo : EIATTR_MIN_STACK_SIZE
	.align		4
.L_5:
        /*0024*/ 	.byte	0x04, 0x12
        /*0026*/ 	.short	(.L_7 - .L_6)
	.align		4
.L_6:
        /*0028*/ 	.word	index@(triton_poi_fused_convolution_35)
        /*002c*/ 	.word	0x00000000
.L_7:


//--------------------- .nv.info.triton_poi_fused_convolution_35 --------------------------
	.section	.nv.info.triton_poi_fused_convolution_35,"",@"SHT_CUDA_INFO"
	.sectionflags	@""
	.align	4


	//----- nvinfo : EIATTR_CUDA_API_VERSION
	.align		4
        /*0000*/ 	.byte	0x04, 0x37
        /*0002*/ 	.short	(.L_9 - .L_8)
.L_8:
        /*0004*/ 	.word	0x0000007c


	//----- nvinfo : EIATTR_KPARAM_INFO
	.align		4
.L_9:
        /*0008*/ 	.byte	0x04, 0x17
        /*000a*/ 	.short	(.L_11 - .L_10)
.L_10:
        /*000c*/ 	.word	0x00000000
        /*0010*/ 	.short	0x0004
        /*0012*/ 	.short	0x001c
        /*0014*/ 	.byte	0x00, 0xf0, 0x11, 0x00


	//----- nvinfo : EIATTR_KPARAM_INFO
	.align		4
.L_11:
        /*0018*/ 	.byte	0x04, 0x17
        /*001a*/ 	.short	(.L_13 - .L_12)
.L_12:
        /*001c*/ 	.word	0x00000000
        /*0020*/ 	.short	0x0003
        /*0022*/ 	.short	0x0018
        /*0024*/ 	.byte	0x00, 0xf0, 0x11, 0x00


	//----- nvinfo : EIATTR_KPARAM_INFO
	.align		4
.L_13:
        /*0028*/ 	.byte	0x04, 0x17
        /*002a*/ 	.short	(.L_15 - .L_14)
.L_14:
        /*002c*/ 	.word	0x00000000
        /*0030*/ 	.short	0x0002
        /*0032*/ 	.short	0x0010
        /*0034*/ 	.byte	0x00, 0xf4, 0x21, 0x00


	//----- nvinfo : EIATTR_KPARAM_INFO
	.align		4
.L_15:
        /*0038*/ 	.byte	0x04, 0x17
        /*003a*/ 	.short	(.L_17 - .L_16)
.L_16:
        /*003c*/ 	.word	0x00000000
        /*0040*/ 	.short	0x0001
        /*0042*/ 	.short	0x0008
        /*0044*/ 	.byte	0x00, 0xf4, 0x21, 0x00


	//----- nvinfo : EIATTR_KPARAM_INFO
	.align		4
.L_17:
        /*0048*/ 	.byte	0x04, 0x17
        /*004a*/ 	.short	(.L_19 - .L_18)
.L_18:
        /*004c*/ 	.word	0x00000000
        /*0050*/ 	.short	0x0000
        /*0052*/ 	.short	0x0000
        /*0054*/ 	.byte	0x00, 0xf4, 0x21, 0x00


	//----- nvinfo : EIATTR_SPARSE_MMA_MASK
	.align		4
.L_19:
        /*0058*/ 	.byte	0x03, 0x50
        /*005a*/ 	.short	0x0000


	//----- nvinfo : EIATTR_MAXREG_COUNT
	.align		4
        /*005c*/ 	.byte	0x03, 0x1b
        /*005e*/ 	.short	0x00ff


	//----- nvinfo : EIATTR_EXIT_INSTR_OFFSETS
	.align		4
        /*0060*/ 	.byte	0x04, 0x1c
        /*0062*/ 	.short	(.L_21 - .L_20)


	//   ....[0]....
.L_20:
        /*0064*/ 	.word	0x000005a0


	//   ....[1]....
        /*0068*/ 	.word	0x00000630


	//----- nvinfo : EIATTR_REQNTID
	.align		4
.L_21:
        /*006c*/ 	.byte	0x04, 0x10
        /*006e*/ 	.short	(.L_23 - .L_22)
.L_22:
        /*0070*/ 	.word	0x00000080
        /*0074*/ 	.word	0x00000001
        /*0078*/ 	.word	0x00000001


	//----- nvinfo : EIATTR_CBANK_PARAM_SIZE
	.align		4
.L_23:
        /*007c*/ 	.byte	0x03, 0x19
        /*007e*/ 	.short	0x0020


	//----- nvinfo : EIATTR_PARAM_CBANK
	.align		4
        /*0080*/ 	.byte	0x04, 0x0a
        /*0082*/ 	.short	(.L_25 - .L_24)
	.align		4
.L_24:
        /*0084*/ 	.word	index@(.nv.constant0.triton_poi_fused_convolution_35)
        /*0088*/ 	.short	0x0210
        /*008a*/ 	.short	0x0020


	//----- nvinfo : EIATTR_SW_WAR
	.align		4
.L_25:
        /*008c*/ 	.byte	0x04, 0x36
        /*008e*/ 	.short	(.L_27 - .L_26)
.L_26:
        /*0090*/ 	.word	0x00000008
.L_27:


//--------------------- .nv.callgraph             --------------------------
	.section	.nv.callgraph,"",@"SHT_CUDA_CALLGRAPH"
	.align	4
	.sectionentsize	8
	.align		4
        /*0000*/ 	.word	0x00000000
	.align		4
        /*0004*/ 	.word	0xffffffff
	.align		4
        /*0008*/ 	.word	0x00000000
	.align		4
        /*000c*/ 	.word	0xfffffffe
	.align		4
        /*0010*/ 	.word	0x00000000
	.align		4
        /*0014*/ 	.word	0xfffffffd
	.align		4
        /*0018*/ 	.word	0x00000000
	.align		4
        /*001c*/ 	.word	0xfffffffc


//--------------------- .text.triton_poi_fused_convolution_35 --------------------------
	.section	.text.triton_poi_fused_convolution_35,"ax",@progbits
	.sectionflags	@"SHF_BARRIERS=1"
	.align	128
        .global         triton_poi_fused_convolution_35
        .type           triton_poi_fused_convolution_35,@function
        .size           triton_poi_fused_convolution_35,(.L_x_1 - triton_poi_fused_convolution_35)
        .other          triton_poi_fused_convolution_35,@"STO_CUDA_ENTRY STV_DEFAULT"
triton_poi_fused_convolution_35:
.text.triton_poi_fused_convolution_35:
[----:B------:R-:W0:Y:S02]  /*0000*/  LDC R1, c[0x0][0x28] ;  /* 0x00000a00ff017b82 */ /* 0x000e240000000800 */
[----:B------:R-:W1:Y:S01]  /*0010*/  S2R R0, SR_CTAID.Y ;  /* 0x0000000000007919 */ /* 0x000e620000002600 */
[----:B------:R-:W2:Y:S01]  /*0020*/  LDC.64 R18, c[0x0][0x210] ;  /* 0x00008400ff127b82 */ /* 0x000ea20000000a00 */
[----:B------:R-:W-:Y:S01]  /*0030*/  CS2R R10, SRZ ;  /* 0x00000000000a7805 */ /* 0x000fe2000001ff00 */
[----:B------:R-:W-:Y:S01]  /*0040*/  ULDC.64 UR6, c[0x0][0x208] ;  /* 0x0000820000067ab9 */ /* 0x000fe20000000a00 */
[----:B------:R-:W3:Y:S01]  /*0050*/  S2R R16, SR_TID.X ;  /* 0x0000000000107919 */ /* 0x000ee20000002100 */
[----:B------:R-:W4:Y:S01]  /*0060*/  S2R R17, SR_CTAID.X ;  /* 0x0000000000117919 */ /* 0x000f220000002500 */
[----:B-1----:R-:W-:Y:S01]  /*0070*/  IMAD.SHL.U32 R3, R0, 0x20, RZ ;  /* 0x0000002000037824 */ /* 0x002fe200078e00ff */
[----:B------:R-:W-:Y:S01]  /*0080*/  SHF.R.S32.HI R5, RZ, 0x1a, R0 ;  /* 0x0000001aff057819 */ /* 0x000fe20000011400 */
[----:B---3--:R-:W-:-:S03]  /*0090*/  IMAD.SHL.U32 R2, R16, 0x4, RZ ;  /* 0x0000000410027824 */ /* 0x008fc600078e00ff */
[----:B------:R-:W-:Y:S02]  /*00a0*/  SGXT R5, R5, 0x1 ;  /* 0x000000010505781a */ /* 0x000fe40000000200 */
[----:B------:R-:W-:Y:S01]  /*00b0*/  SHF.R.U32.HI R8, RZ, 0x3, R16 ;  /* 0x00000003ff087819 */ /* 0x000fe20000011610 */
[----:B----4-:R-:W-:Y:S01]  /*00c0*/  IMAD.SHL.U32 R17, R17, 0x20, RZ ;  /* 0x0000002011117824 */ /* 0x010fe200078e00ff */
[----:B------:R-:W-:-:S04]  /*00d0*/  LOP3.LUT R0, R3, 0x1c, R2, 0xf8, !PT ;  /* 0x0000001c03007812 */ /* 0x000fc800078ef802 */
[----:B------:R-:W-:Y:S02]  /*00e0*/  LEA.HI R6, R5, R0, RZ, 0x8 ;  /* 0x0000000005067211 */ /* 0x000fe400078f40ff */
[----:B------:R-:W1:Y:S02]  /*00f0*/  LDC.64 R4, c[0x0][0x218] ;  /* 0x00008600ff047b82 */ /* 0x000e640000000a00 */
[C---:B------:R-:W-:Y:S01]  /*0100*/  LOP3.LUT R7, R6.reuse, 0xffffff00, RZ, 0xc0, !PT ;  /* 0xffffff0006077812 */ /* 0x040fe200078ec0ff */
[----:B------:R-:W-:-:S04]  /*0110*/  IMAD.SHL.U32 R6, R6, 0x100, RZ ;  /* 0x0000010006067824 */ /* 0x000fc800078e00ff */
[----:B------:R-:W-:Y:S01]  /*0120*/  IMAD.IADD R13, R0, 0x1, -R7 ;  /* 0x00000001000d7824 */ /* 0x000fe200078e0a07 */
[----:B------:R-:W-:Y:S02]  /*0130*/  SGXT.U32 R0, R8, 0x4 ;  /* 0x000000040800781a */ /* 0x000fe40000000000 */
[----:B------:R-:W-:Y:S02]  /*0140*/  LOP3.LUT R8, R6, 0xffff0000, RZ, 0xc0, !PT ;  /* 0xffff000006087812 */ /* 0x000fe400078ec0ff */
[----:B------:R-:W-:Y:S02]  /*0150*/  LOP3.LUT R6, R17, R0, RZ, 0xfc, !PT ;  /* 0x0000000011067212 */ /* 0x000fe400078efcff */
[----:B------:R-:W-:Y:S01]  /*0160*/  LOP3.LUT R7, R17, 0x10, R0, 0xfe, !PT ;  /* 0x0000001011077812 */ /* 0x000fe200078efe00 */
[----:B------:R-:W-:Y:S01]  /*0170*/  IMAD.IADD R8, R13, 0x1, R8 ;  /* 0x000000010d087824 */ /* 0x000fe200078e0208 */
[C---:B------:R-:W-:Y:S02]  /*0180*/  ISETP.GE.AND P0, PT, R6.reuse, 0x100, PT ;  /* 0x000001000600780c */ /* 0x040fe40003f06270 */
[----:B------:R-:W-:Y:S01]  /*0190*/  ISETP.GE.AND P1, PT, R7, 0x100, PT ;  /* 0x000001000700780c */ /* 0x000fe20003f26270 */
[----:B------:R-:W-:-:S02]  /*01a0*/  IMAD R21, R6, 0x100, R8 ;  /* 0x0000010006157824 */ /* 0x000fc400078e0208 */
[----:B------:R-:W-:Y:S01]  /*01b0*/  IMAD R9, R7, 0x100, R8 ;  /* 0x0000010007097824 */ /* 0x000fe200078e0208 */
[----:B------:R-:W-:Y:S01]  /*01c0*/  CS2R R6, SRZ ;  /* 0x0000000000067805 */ /* 0x000fe2000001ff00 */
[----:B--2---:R-:W-:-:S04]  /*01d0*/  IMAD.WIDE R20, R21, 0x4, R18 ;  /* 0x0000000415147825 */ /* 0x004fc800078e0212 */
[----:B-1----:R-:W-:Y:S01]  /*01e0*/  IMAD.WIDE R12, R13, 0x4, R4 ;  /* 0x000000040d0c7825 */ /* 0x002fe200078e0204 */
[----:B------:R-:W-:-:S03]  /*01f0*/  CS2R R4, SRZ ;  /* 0x0000000000047805 */ /* 0x000fc6000001ff00 */
[----:B------:R-:W-:Y:S01]  /*0200*/  IMAD.WIDE R18, R9, 0x4, R18 ;  /* 0x0000000409127825 */ /* 0x000fe200078e0212 */
[----:B------:R-:W-:Y:S01]  /*0210*/  CS2R R8, SRZ ;  /* 0x0000000000087805 */ /* 0x000fe2000001ff00 */
[----:B------:R-:W2:Y:S04]  /*0220*/  LDG.E.EL.128 R12, desc[UR6][R12.64] ;  /* 0x000000060c0c7981 */ /* 0x000ea8000c2e1d00 */
[----:B------:R1:W2:Y:S04]  /*0230*/  @!P0 LDG.E.EL.128 R4, desc[UR6][R20.64] ;  /* 0x0000000614048981 */ /* 0x0002a8000c2e1d00 */
[----:B------:R3:W4:Y:S01]  /*0240*/  @!P1 LDG.E.EL.128 R8, desc[UR6][R18.64] ;  /* 0x0000000612089981 */ /* 0x000722000c2e1d00 */
[----:B------:R-:W5:Y:S01]  /*0250*/  S2UR UR5, SR_CgaCtaId ;  /* 0x00000000000579c3 */ /* 0x000f620000008800 */
[----:B------:R-:W-:Y:S01]  /*0260*/  IMAD.SHL.U32 R16, R16, 0x80, RZ ;  /* 0x0000008010107824 */ /* 0x000fe200078e00ff */
[----:B------:R-:W-:-:S04]  /*0270*/  UMOV UR4, 0x400 ;  /* 0x0000040000047882 */ /* 0x000fc80000000000 */
[----:B------:R-:W-:-:S04]  /*0280*/  LOP3.LUT R23, R16, 0x380, RZ, 0xc0, !PT ;  /* 0x0000038010177812 */ /* 0x000fc800078ec0ff */
[C---:B------:R-:W-:Y:S02]  /*0290*/  LOP3.LUT R22, R23.reuse, R0, RZ, 0xfc, !PT ;  /* 0x0000000017167212 */ /* 0x040fe400078efcff */
[C---:B------:R-:W-:Y:S02]  /*02a0*/  LOP3.LUT R25, R23.reuse, 0x20, RZ, 0xfc, !PT ;  /* 0x0000002017197812 */ /* 0x040fe400078efcff */
[C---:B------:R-:W-:Y:S02]  /*02b0*/  LOP3.LUT R27, R23.reuse, 0x40, RZ, 0xfc, !PT ;  /* 0x00000040171b7812 */ /* 0x040fe400078efcff */
[C---:B------:R-:W-:Y:S02]  /*02c0*/  LOP3.LUT R29, R23.reuse, 0x60, RZ, 0xfc, !PT ;  /* 0x00000060171d7812 */ /* 0x040fe400078efcff */
[-C--:B------:R-:W-:Y:S02]  /*02d0*/  LEA.HI R16, R23, R22.reuse, RZ, 0x1b ;  /* 0x0000001617107211 */ /* 0x080fe400078fd8ff */
[-C--:B-1----:R-:W-:Y:S01]  /*02e0*/  LEA.HI R20, R25, R22.reuse, RZ, 0x1b ;  /* 0x0000001619147211 */ /* 0x082fe200078fd8ff */
[----:B-----5:R-:W-:Y:S01]  /*02f0*/  UPRMT UR4, UR5, 0x654, UR4 ;  /* 0x0000065405047896 */ /* 0x020fe20008000004 */
[----:B------:R-:W-:-:S02]  /*0300*/  LEA.HI R21, R27, R22, RZ, 0x1b ;  /* 0x000000161b157211 */ /* 0x000fc400078fd8ff */
[----:B---3--:R-:W-:-:S03]  /*0310*/  LEA.HI R18, R29, R22, RZ, 0x1b ;  /* 0x000000161d127211 */ /* 0x008fc600078fd8ff */
[----:B------:R-:W-:Y:S02]  /*0320*/  LEA R20, R20, UR4, 0x2 ;  /* 0x0000000414147c11 */ /* 0x000fe4000f8e10ff */
[----:B------:R-:W-:Y:S02]  /*0330*/  LEA R21, R21, UR4, 0x2 ;  /* 0x0000000415157c11 */ /* 0x000fe4000f8e10ff */
[----:B------:R-:W-:Y:S02]  /*0340*/  LEA R18, R18, UR4, 0x2 ;  /* 0x0000000412127c11 */ /* 0x000fe4000f8e10ff */
[----:B------:R-:W-:-:S04]  /*0350*/  LOP3.LUT R17, R17, 0x1c, R2, 0xf8, !PT ;  /* 0x0000001c11117812 */ /* 0x000fc800078ef802 */
[----:B------:R-:W-:Y:S01]  /*0360*/  ISETP.GE.AND P0, PT, R17, 0x100, PT ;  /* 0x000001001100780c */ /* 0x000fe20003f06270 */
[C---:B--2---:R-:W-:Y:S01]  /*0370*/  FADD R5, R13.reuse, R5 ;  /* 0x000000050d057221 */ /* 0x044fe20000000000 */
[----:B------:R-:W-:Y:S01]  /*0380*/  FADD R4, R12, R4 ;  /* 0x000000040c047221 */ /* 0x000fe20000000000 */
[----:B----4-:R-:W-:Y:S01]  /*0390*/  FADD R13, R13, R9 ;  /* 0x000000090d0d7221 */ /* 0x010fe20000000000 */
[C---:B------:R-:W-:Y:S01]  /*03a0*/  FADD R9, R15.reuse, R7 ;  /* 0x000000070f097221 */ /* 0x040fe20000000000 */
[----:B------:R-:W-:Y:S01]  /*03b0*/  FADD R11, R15, R11 ;  /* 0x0000000b0f0b7221 */ /* 0x000fe20000000000 */
[----:B------:R-:W-:Y:S01]  /*03c0*/  LEA R15, R16, UR4, 0x2 ;  /* 0x00000004100f7c11 */ /* 0x000fe2000f8e10ff */
[----:B------:R-:W-:Y:S01]  /*03d0*/  FADD R12, R12, R8 ;  /* 0x000000080c0c7221 */ /* 0x000fe20000000000 */
[C---:B------:R-:W-:Y:S01]  /*03e0*/  FADD R8, R14.reuse, R6 ;  /* 0x000000060e087221 */ /* 0x040fe20000000000 */
[----:B------:R-:W-:Y:S02]  /*03f0*/  FADD R14, R14, R10 ;  /* 0x0000000a0e0e7221 */ /* 0x000fe40000000000 */
[----:B------:R-:W-:Y:S04]  /*0400*/  STS [R15], R4 ;  /* 0x000000040f007388 */ /* 0x000fe80000000800 */
[----:B------:R-:W-:Y:S04]  /*0410*/  STS [R20+0x80], R5 ;  /* 0x0000800514007388 */ /* 0x000fe80000000800 */
[----:B------:R-:W-:Y:S04]  /*0420*/  STS [R21+0x100], R8 ;  /* 0x0001000815007388 */ /* 0x000fe80000000800 */
[----:B------:R1:W-:Y:S04]  /*0430*/  STS [R18+0x180], R9 ;  /* 0x0001800912007388 */ /* 0x0003e80000000800 */
[----:B------:R-:W-:Y:S04]  /*0440*/  STS [R15+0x40], R12 ;  /* 0x0000400c0f007388 */ /* 0x000fe80000000800 */
[----:B------:R2:W-:Y:S01]  /*0450*/  STS [R20+0xc0], R13 ;  /* 0x0000c00d14007388 */ /* 0x0005e20000000800 */
[----:B------:R-:W-:Y:S01]  /*0460*/  SHF.R.U32.HI R7, RZ, 0x5, R2 ;  /* 0x00000005ff077819 */ /* 0x000fe20000011602 */
[----:B-1----:R-:W1:Y:S02]  /*0470*/  LDC.64 R8, c[0x0][0x220] ;  /* 0x00008800ff087b82 */ /* 0x002e640000000a00 */
[----:B------:R-:W-:Y:S04]  /*0480*/  STS [R21+0x140], R14 ;  /* 0x0001400e15007388 */ /* 0x000fe80000000800 */
[----:B------:R3:W-:Y:S01]  /*0490*/  STS [R18+0x1c0], R11 ;  /* 0x0001c00b12007388 */ /* 0x0007e20000000800 */
[----:B------:R-:W-:-:S02]  /*04a0*/  LOP3.LUT R10, R2, 0x1fc, RZ, 0xc0, !PT ;  /* 0x000001fc020a7812 */ /* 0x000fc400078ec0ff */
[----:B------:R-:W-:-:S05]  /*04b0*/  SGXT.U32 R7, R7, 0x4 ;  /* 0x000000040707781a */ /* 0x000fca0000000000 */
[----:B------:R-:W-:-:S05]  /*04c0*/  IMAD.IADD R7, R10, 0x1, R7 ;  /* 0x000000010a077824 */ /* 0x000fca00078e0207 */
[----:B------:R-:W-:Y:S01]  /*04d0*/  LEA R16, R7, UR4, 0x2 ;  /* 0x0000000407107c11 */ /* 0x000fe2000f8e10ff */
[----:B------:R-:W-:Y:S06]  /*04e0*/  BAR.SYNC.DEFER_BLOCKING 0x0 ;  /* 0x0000000000007b1d */ /* 0x000fec0000010000 */
[----:B------:R-:W-:Y:S04]  /*04f0*/  LDS R4, [R16] ;  /* 0x0000000010047984 */ /* 0x000fe80000000800 */
[----:B------:R-:W-:Y:S04]  /*0500*/  LDS R5, [R16+0x4] ;  /* 0x0000040010057984 */ /* 0x000fe80000000800 */
[----:B------:R-:W-:Y:S04]  /*0510*/  LDS R6, [R16+0x8] ;  /* 0x0000080010067984 */ /* 0x000fe80000000800 */
[----:B------:R-:W4:Y:S01]  /*0520*/  LDS R7, [R16+0xc] ;  /* 0x00000c0010077984 */ /* 0x000f220000000800 */
[----:B------:R-:W-:-:S02]  /*0530*/  LOP3.LUT R2, R3, R0, RZ, 0xfc, !PT ;  /* 0x0000000003027212 */ /* 0x000fc400078efcff */
[----:B--2---:R-:W-:-:S03]  /*0540*/  LOP3.LUT R13, R10, 0x200, RZ, 0xfc, !PT ;  /* 0x000002000a0d7812 */ /* 0x004fc600078efcff */
[----:B---3--:R-:W-:Y:S01]  /*0550*/  IMAD R11, R2, 0x100, R17 ;  /* 0x00000100020b7824 */ /* 0x008fe200078e0211 */
[----:B------:R-:W-:-:S03]  /*0560*/  LEA.HI R13, R13, R10, RZ, 0x1b ;  /* 0x0000000a0d0d7211 */ /* 0x000fc600078fd8ff */
[----:B-1----:R-:W-:Y:S01]  /*0570*/  IMAD.WIDE R10, R11, 0x4, R8 ;  /* 0x000000040b0a7825 */ /* 0x002fe200078e0208 */
[----:B------:R-:W-:-:S04]  /*0580*/  LEA R13, R13, UR4, 0x2 ;  /* 0x000000040d0d7c11 */ /* 0x000fc8000f8e10ff */
[----:B----4-:R1:W-:Y:S01]  /*0590*/  @!P0 STG.E.128 desc[UR6][R10.64], R4 ;  /* 0x000000040a008986 */ /* 0x0103e2000c101d06 */
[----:B------:R-:W-:Y:S05]  /*05a0*/  @P0 EXIT ;  /* 0x000000000000094d */ /* 0x000fea0003800000 */
[----:B-1----:R-:W-:Y:S01]  /*05b0*/  LDS R4, [R13+0x800] ;  /* 0x000800000d047984 */ /* 0x002fe20000000800 */
[----:B------:R-:W-:-:S03]  /*05c0*/  LOP3.LUT R0, R3, 0x10, R0, 0xfe, !PT ;  /* 0x0000001003007812 */ /* 0x000fc600078efe00 */
[----:B------:R-:W-:Y:S02]  /*05d0*/  LDS R5, [R13+0x804] ;  /* 0x000804000d057984 */ /* 0x000fe40000000800 */
[----:B------:R-:W-:Y:S02]  /*05e0*/  IMAD R17, R0, 0x100, R17 ;  /* 0x0000010000117824 */ /* 0x000fe400078e0211 */
[----:B------:R-:W-:Y:S02]  /*05f0*/  LDS R6, [R13+0x808] ;  /* 0x000808000d067984 */ /* 0x000fe40000000800 */
[----:B------:R-:W-:Y:S02]  /*0600*/  IMAD.WIDE R8, R17, 0x4, R8 ;  /* 0x0000000411087825 */ /* 0x000fe400078e0208 */
[----:B------:R-:W0:Y:S04]  /*0610*/  LDS R7, [R13+0x80c] ;  /* 0x00080c000d077984 */ /* 0x000e280000000800 */
[----:B0-----:R-:W-:Y:S01]  /*0620*/  STG.E.128 desc[UR6][R8.64], R4 ;  /* 0x0000000408007986 */ /* 0x001fe2000c101d06 */
[----:B------:R-:W-:Y:S05]  /*0630*/  EXIT ;  /* 0x000000000000794d */ /* 0x000fea0003800000 */
.L_x_0:
[----:B------:R-:W-:-:S00]  /*0640*/  BRA `(.L_x_0) ;  /* 0xfffffffc00fc7947 */ /* 0x000fc0000383ffff */
[----:B------:R-:W-:-:S00]  /*0650*/  NOP ;  /* 0x0000000000007918 */ /* 0x000fc00000000000 */
        /* <DEDUP_REMOVED lines=10> */
.L_x_1:


//--------------------- .nv.shared.triton_poi_fused_convolution_35 --------------------------
	.section	.nv.shared.triton_poi_fused_convolution_35,"aw",@nobits
	.sectionflags	@""
	.align	16
	.zero		1024


//--------------------- .nv.constant0.triton_poi_fused_convolution_35 --------------------------
	.section	.nv.constant0.triton_poi_fused_convolution_35,"a",@progbits
	.sectionflags	@""
	.align	4
.nv.constant0.triton_poi_fused_convolution_35:
	.zero		560
